//
// Generated by NVIDIA NVVM Compiler
//
// Compiler Build ID: CL-36424714
// Cuda compilation tools, release 13.0, V13.0.88
// Based on NVVM 20.0.0
//

.version 9.0
.target sm_100
.address_size 64

	// .globl	_Z4concPciiS_Pi
.extern .func  (.param .b32 func_retval0) vprintf
(
	.param .b64 vprintf_param_0,
	.param .b64 vprintf_param_1
)
;
.global .align 1 .b8 $str[36] = {84, 104, 114, 101, 97, 100, 32, 37, 100, 58, 32, 87, 114, 111, 116, 101, 32, 37, 115, 32, 97, 116, 32, 112, 111, 115, 105, 116, 105, 111, 110, 32, 37, 100, 10};

.visible .entry _Z4concPciiS_Pi(
	.param .u64 .ptr .align 1 _Z4concPciiS_Pi_param_0,
	.param .u32 _Z4concPciiS_Pi_param_1,
	.param .u32 _Z4concPciiS_Pi_param_2,
	.param .u64 .ptr .align 1 _Z4concPciiS_Pi_param_3,
	.param .u64 .ptr .align 1 _Z4concPciiS_Pi_param_4
)
{
	.local .align 8 .b8 	__local_depot0[24];
	.reg .b64 	%SP;
	.reg .b64 	%SPL;
	.reg .pred 	%p<11>;
	.reg .b16 	%rs<30>;
	.reg .b32 	%r<40>;
	.reg .b64 	%rd<33>;

	mov.u64 	%SPL, __local_depot0;
	cvta.local.u64 	%SP, %SPL;
	ld.param.u64 	%rd10, [_Z4concPciiS_Pi_param_0];
	ld.param.u32 	%r23, [_Z4concPciiS_Pi_param_1];
	ld.param.u32 	%r24, [_Z4concPciiS_Pi_param_2];
	ld.param.u64 	%rd12, [_Z4concPciiS_Pi_param_3];
	ld.param.u64 	%rd11, [_Z4concPciiS_Pi_param_4];
	cvta.to.global.u64 	%rd1, %rd12;
	cvta.to.global.u64 	%rd2, %rd10;
	mov.u32 	%r25, %ctaid.x;
	mov.u32 	%r26, %ntid.x;
	mov.u32 	%r27, %tid.x;
	mad.lo.s32 	%r1, %r25, %r26, %r27;
	setp.ge.s32 	%p1, %r1, %r24;
	@%p1 bra 	$L__BB0_15;
	cvta.to.global.u64 	%rd13, %rd11;
	atom.global.add.u32 	%r2, [%rd13], %r23;
	setp.lt.s32 	%p2, %r23, 1;
	@%p2 bra 	$L__BB0_14;
	and.b32  	%r3, %r23, 15;
	setp.lt.u32 	%p3, %r23, 16;
	mov.b32 	%r36, 0;
	@%p3 bra 	$L__BB0_5;
	and.b32  	%r36, %r23, 2147483632;
	neg.s32 	%r34, %r36;
	add.s64 	%rd31, %rd2, 7;
	add.s64 	%rd4, %rd1, 7;
	mov.u32 	%r33, %r2;
$L__BB0_4:
	.pragma "nounroll";
	cvt.s64.s32 	%rd14, %r33;
	add.s64 	%rd15, %rd4, %rd14;
	ld.global.u8 	%rs1, [%rd31+-7];
	st.global.u8 	[%rd15+-7], %rs1;
	ld.global.u8 	%rs2, [%rd31+-6];
	st.global.u8 	[%rd15+-6], %rs2;
	ld.global.u8 	%rs3, [%rd31+-5];
	st.global.u8 	[%rd15+-5], %rs3;
	ld.global.u8 	%rs4, [%rd31+-4];
	st.global.u8 	[%rd15+-4], %rs4;
	ld.global.u8 	%rs5, [%rd31+-3];
	st.global.u8 	[%rd15+-3], %rs5;
	ld.global.u8 	%rs6, [%rd31+-2];
	st.global.u8 	[%rd15+-2], %rs6;
	ld.global.u8 	%rs7, [%rd31+-1];
	st.global.u8 	[%rd15+-1], %rs7;
	ld.global.u8 	%rs8, [%rd31];
	st.global.u8 	[%rd15], %rs8;
	ld.global.u8 	%rs9, [%rd31+1];
	st.global.u8 	[%rd15+1], %rs9;
	ld.global.u8 	%rs10, [%rd31+2];
	st.global.u8 	[%rd15+2], %rs10;
	ld.global.u8 	%rs11, [%rd31+3];
	st.global.u8 	[%rd15+3], %rs11;
	ld.global.u8 	%rs12, [%rd31+4];
	st.global.u8 	[%rd15+4], %rs12;
	ld.global.u8 	%rs13, [%rd31+5];
	st.global.u8 	[%rd15+5], %rs13;
	ld.global.u8 	%rs14, [%rd31+6];
	st.global.u8 	[%rd15+6], %rs14;
	ld.global.u8 	%rs15, [%rd31+7];
	st.global.u8 	[%rd15+7], %rs15;
	ld.global.u8 	%rs16, [%rd31+8];
	st.global.u8 	[%rd15+8], %rs16;
	add.s32 	%r34, %r34, 16;
	add.s64 	%rd31, %rd31, 16;
	add.s32 	%r33, %r33, 16;
	setp.ne.s32 	%p4, %r34, 0;
	@%p4 bra 	$L__BB0_4;
$L__BB0_5:
	setp.eq.s32 	%p5, %r3, 0;
	@%p5 bra 	$L__BB0_14;
	and.b32  	%r11, %r23, 7;
	setp.lt.u32 	%p6, %r3, 8;
	@%p6 bra 	$L__BB0_8;
	cvt.u64.u32 	%rd16, %r36;
	add.s64 	%rd17, %rd2, %rd16;
	ld.global.u8 	%rs17, [%rd17];
	add.s32 	%r29, %r36, %r2;
	cvt.s64.s32 	%rd18, %r29;
	add.s64 	%rd19, %rd1, %rd18;
	st.global.u8 	[%rd19], %rs17;
	ld.global.u8 	%rs18, [%rd17+1];
	st.global.u8 	[%rd19+1], %rs18;
	ld.global.u8 	%rs19, [%rd17+2];
	st.global.u8 	[%rd19+2], %rs19;
	ld.global.u8 	%rs20, [%rd17+3];
	st.global.u8 	[%rd19+3], %rs20;
	ld.global.u8 	%rs21, [%rd17+4];
	st.global.u8 	[%rd19+4], %rs21;
	ld.global.u8 	%rs22, [%rd17+5];
	st.global.u8 	[%rd19+5], %rs22;
	ld.global.u8 	%rs23, [%rd17+6];
	st.global.u8 	[%rd19+6], %rs23;
	ld.global.u8 	%rs24, [%rd17+7];
	st.global.u8 	[%rd19+7], %rs24;
	add.s32 	%r36, %r36, 8;
$L__BB0_8:
	setp.eq.s32 	%p7, %r11, 0;
	@%p7 bra 	$L__BB0_14;
	and.b32  	%r14, %r23, 3;
	setp.lt.u32 	%p8, %r11, 4;
	@%p8 bra 	$L__BB0_11;
	cvt.u64.u32 	%rd20, %r36;
	add.s64 	%rd21, %rd2, %rd20;
	ld.global.u8 	%rs25, [%rd21];
	add.s32 	%r30, %r36, %r2;
	cvt.s64.s32 	%rd22, %r30;
	add.s64 	%rd23, %rd1, %rd22;
	st.global.u8 	[%rd23], %rs25;
	ld.global.u8 	%rs26, [%rd21+1];
	st.global.u8 	[%rd23+1], %rs26;
	ld.global.u8 	%rs27, [%rd21+2];
	st.global.u8 	[%rd23+2], %rs27;
	ld.global.u8 	%rs28, [%rd21+3];
	st.global.u8 	[%rd23+3], %rs28;
	add.s32 	%r36, %r36, 4;
$L__BB0_11:
	setp.eq.s32 	%p9, %r14, 0;
	@%p9 bra 	$L__BB0_14;
	add.s32 	%r39, %r36, %r2;
	cvt.u64.u32 	%rd24, %r36;
	add.s64 	%rd32, %rd2, %rd24;
	neg.s32 	%r38, %r14;
$L__BB0_13:
	.pragma "nounroll";
	cvt.s64.s32 	%rd25, %r39;
	add.s64 	%rd26, %rd1, %rd25;
	ld.global.u8 	%rs29, [%rd32];
	st.global.u8 	[%rd26], %rs29;
	add.s32 	%r39, %r39, 1;
	add.s64 	%rd32, %rd32, 1;
	add.s32 	%r38, %r38, 1;
	setp.ne.s32 	%p10, %r38, 0;
	@%p10 bra 	$L__BB0_13;
$L__BB0_14:
	add.u64 	%rd27, %SP, 0;
	add.u64 	%rd28, %SPL, 0;
	st.local.u32 	[%rd28], %r1;
	st.local.u64 	[%rd28+8], %rd10;
	st.local.u32 	[%rd28+16], %r2;
	mov.u64 	%rd29, $str;
	cvta.global.u64 	%rd30, %rd29;
	{ // callseq 0, 0
	.param .b64 param0;
	st.param.b64 	[param0], %rd30;
	.param .b64 param1;
	st.param.b64 	[param1], %rd27;
	.param .b32 retval0;
	call.uni (retval0), 
	vprintf, 
	(
	param0, 
	param1
	);
	ld.param.b32 	%r31, [retval0];
	} // callseq 0
$L__BB0_15:
	ret;

}


// ===== COMPILED SASS (sm_100) =====

	.target	sm_100

	.elftype	@"ET_EXEC"


//--------------------- .note.nv.tkinfo           --------------------------
	.section	.note.nv.tkinfo,"",@"SHT_NOTE"
	.sectionflags	@"SHF_NOTE_NV_TKINFO"
	.tkinfo
        /*0018*/ 	.word	0x00000002
        /*0030*/ 	.string	""
        /*0030*/ 	.string	"ptxas"
        /*0030*/ 	.string	"Cuda compilation tools, release 13.0, V13.0.88"
        /*0030*/ 	.string	"Build cuda_13.0.r13.0/compiler.36424714_0"
        /*0030*/ 	.string	"-arch sm_100 -m 64 "



//--------------------- .note.nv.cuinfo           --------------------------
	.section	.note.nv.cuinfo,"",@"SHT_NOTE"
	.sectionflags	@"SHF_NOTE_NV_CUINFO"
        /*0018*/ 	.short	0x0002
        /*001a*/ 	.short	0x0064
        /*001c*/ 	.short	0x0082
	.zero		2


//--------------------- .nv.info                  --------------------------
	.section	.nv.info,"",@"SHT_CUDA_INFO"
	.align	4


	//----- nvinfo : EIATTR_REGCOUNT
	.align		4
        /*0000*/ 	.byte	0x04, 0x2f
        /*0002*/ 	.short	(.L_2 - .L_1)
	.align		4
.L_1:
        /*0004*/ 	.word	index@(_Z4concPciiS_Pi)
        /*0008*/ 	.word	0x0000001a


	//----- nvinfo : EIATTR_FRAME_SIZE
	.align		4
.L_2:
        /*000c*/ 	.byte	0x04, 0x11
        /*000e*/ 	.short	(.L_4 - .L_3)
	.align		4
.L_3:
        /*0010*/ 	.word	index@(_Z4concPciiS_Pi)
        /*0014*/ 	.word	0x00000018


	//----- nvinfo : EIATTR_MIN_STACK_SIZE
	.align		4
.L_4:
        /*0018*/ 	.byte	0x04, 0x12
        /*001a*/ 	.short	(.L_6 - .L_5)
	.align		4
.L_5:
        /*001c*/ 	.word	index@(_Z4concPciiS_Pi)
        /*0020*/ 	.word	0x00000018
.L_6:


//--------------------- .nv.compat                --------------------------
	.section	.nv.compat,"",@"SHT_CUDA_COMPAT_INFO"
	.align	4
        /*0000*/ 	.byte	0x02, 0x09, 0x00, 0x00, 0x02, 0x02, 0x01, 0x00, 0x02, 0x05, 0x05, 0x00, 0x03, 0x07, 0x01, 0x01
        /*0010*/ 	.byte	0x02, 0x03, 0x00, 0x00, 0x02, 0x06, 0x01, 0x00, 0x04, 0x0b, 0x08, 0x00, 0x09, 0x00, 0x00, 0x00
        /*0020*/ 	.byte	0x00, 0x00, 0x00, 0x00


//--------------------- .nv.info._Z4concPciiS_Pi  --------------------------
	.section	.nv.info._Z4concPciiS_Pi,"",@"SHT_CUDA_INFO"
	.sectionflags	@""
	.align	4


	//----- nvinfo : EIATTR_CUDA_API_VERSION
	.align		4
        /*0000*/ 	.byte	0x04, 0x37
        /*0002*/ 	.short	(.L_8 - .L_7)
.L_7:
        /*0004*/ 	.word	0x00000082


	//----- nvinfo : EIATTR_KPARAM_INFO
	.align		4
.L_8:
        /*0008*/ 	.byte	0x04, 0x17
        /*000a*/ 	.short	(.L_10 - .L_9)
.L_9:
        /*000c*/ 	.word	0x00000000
        /*0010*/ 	.short	0x0004
        /*0012*/ 	.short	0x0018
        /*0014*/ 	.byte	0x00, 0xf5, 0x21, 0x00


	//----- nvinfo : EIATTR_KPARAM_INFO
	.align		4
.L_10:
        /*0018*/ 	.byte	0x04, 0x17
        /*001a*/ 	.short	(.L_12 - .L_11)
.L_11:
        /*001c*/ 	.word	0x00000000
        /*0020*/ 	.short	0x0003
        /*0022*/ 	.short	0x0010
        /*0024*/ 	.byte	0x00, 0xf5, 0x21, 0x00


	//----- nvinfo : EIATTR_KPARAM_INFO
	.align		4
.L_12:
        /*0028*/ 	.byte	0x04, 0x17
        /*002a*/ 	.short	(.L_14 - .L_13)
.L_13:
        /*002c*/ 	.word	0x00000000
        /*0030*/ 	.short	0x0002
        /*0032*/ 	.short	0x000c
        /*0034*/ 	.byte	0x00, 0xf0, 0x11, 0x00


	//----- nvinfo : EIATTR_KPARAM_INFO
	.align		4
.L_14:
        /*0038*/ 	.byte	0x04, 0x17
        /*003a*/ 	.short	(.L_16 - .L_15)
.L_15:
        /*003c*/ 	.word	0x00000000
        /*0040*/ 	.short	0x0001
        /*0042*/ 	.short	0x0008
        /*0044*/ 	.byte	0x00, 0xf0, 0x11, 0x00


	//----- nvinfo : EIATTR_KPARAM_INFO
	.align		4
.L_16:
        /*0048*/ 	.byte	0x04, 0x17
        /*004a*/ 	.short	(.L_18 - .L_17)
.L_17:
        /*004c*/ 	.word	0x00000000
        /*0050*/ 	.short	0x0000
        /*0052*/ 	.short	0x0000
        /*0054*/ 	.byte	0x00, 0xf5, 0x21, 0x00


	//----- nvinfo : EIATTR_SPARSE_MMA_MASK
	.align		4
.L_18:
        /*0058*/ 	.byte	0x03, 0x50
        /*005a*/ 	.short	0x0000


	//----- nvinfo : EIATTR_MAXREG_COUNT
	.align		4
        /*005c*/ 	.byte	0x03, 0x1b
        /*005e*/ 	.short	0x00ff


	//----- nvinfo : EIATTR_EXTERNS
	.align		4
        /*0060*/ 	.byte	0x04, 0x0f
        /*0062*/ 	.short	(.L_20 - .L_19)


	//   ....[0]....
	.align		4
.L_19:
        /*0064*/ 	.word	index@(vprintf)


	//----- nvinfo : EIATTR_MERCURY_ISA_VERSION
	.align		4
.L_20:
        /*0068*/ 	.byte	0x03, 0x5f
        /*006a*/ 	.short	0x0101


	//----- nvinfo : EIATTR_INT_WARP_WIDE_INSTR_OFFSETS
	.align		4
        /*006c*/ 	.byte	0x04, 0x31
        /*006e*/ 	.short	(.L_22 - .L_21)


	//   ....[0]....
.L_21:
        /*0070*/ 	.word	0x000000e0


	//   ....[1]....
        /*0074*/ 	.word	0x000001b0


	//----- nvinfo : EIATTR_VRC_CTA_INIT_COUNT
	.align		4
.L_22:
        /*0078*/ 	.byte	0x02, 0x4a
	.zero		1
	.zero		1


	//----- nvinfo : EIATTR_SYSCALL_OFFSETS
	.align		4
        /*007c*/ 	.byte	0x04, 0x46
        /*007e*/ 	.short	(.L_24 - .L_23)


	//   ....[0]....
.L_23:
        /*0080*/ 	.word	0x00000a50


	//----- nvinfo : EIATTR_EXIT_INSTR_OFFSETS
	.align		4
.L_24:
        /*0084*/ 	.byte	0x04, 0x1c
        /*0086*/ 	.short	(.L_26 - .L_25)


	//   ....[0]....
.L_25:
        /*0088*/ 	.word	0x000000c0


	//   ....[1]....
        /*008c*/ 	.word	0x00000a60


	//----- nvinfo : EIATTR_CRS_STACK_SIZE
	.align		4
.L_26:
        /*0090*/ 	.byte	0x04, 0x1e
        /*0092*/ 	.short	(.L_28 - .L_27)
.L_27:
        /*0094*/ 	.word	0x00000000


	//----- nvinfo : EIATTR_CBANK_PARAM_SIZE
	.align		4
.L_28:
        /*0098*/ 	.byte	0x03, 0x19
        /*009a*/ 	.short	0x0020


	//----- nvinfo : EIATTR_PARAM_CBANK
	.align		4
        /*009c*/ 	.byte	0x04, 0x0a
        /*009e*/ 	.short	(.L_30 - .L_29)
	.align		4
.L_29:
        /*00a0*/ 	.word	index@(.nv.constant0._Z4concPciiS_Pi)
        /*00a4*/ 	.short	0x0380
        /*00a6*/ 	.short	0x0020


	//----- nvinfo : EIATTR_SW_WAR
	.align		4
.L_30:
        /*00a8*/ 	.byte	0x04, 0x36
        /*00aa*/ 	.short	(.L_32 - .L_31)
.L_31:
        /*00ac*/ 	.word	0x00000008
.L_32:


//--------------------- .nv.callgraph             --------------------------
	.section	.nv.callgraph,"",@"SHT_CUDA_CALLGRAPH"
	.align	4
	.sectionentsize	8
	.align		4
        /*0000*/ 	.word	0x00000000
	.align		4
        /*0004*/ 	.word	0xffffffff
	.align		4
        /*0008*/ 	.word	index@(_Z4concPciiS_Pi)
	.align		4
        /*000c*/ 	.word	index@(vprintf)
	.align		4
        /*0010*/ 	.word	0x00000000
	.align		4
        /*0014*/ 	.word	0xfffffffe
	.align		4
        /*0018*/ 	.word	0x00000000
	.align		4
        /*001c*/ 	.word	0xfffffffd
	.align		4
        /*0020*/ 	.word	0x00000000
	.align		4
        /*0024*/ 	.word	0xfffffffc


//--------------------- .nv.constant4             --------------------------
	.section	.nv.constant4,"a",@progbits
	.align	8
	.align		8
.nv.constant4:
        /*0000*/ 	.dword	vprintf
	.align		8
        /*0008*/ 	.dword	$str


//--------------------- .text._Z4concPciiS_Pi     --------------------------
	.section	.text._Z4concPciiS_Pi,"ax",@progbits
	.align	128
        .global         _Z4concPciiS_Pi
        .type           _Z4concPciiS_Pi,@function
        .size           _Z4concPciiS_Pi,(.L_x_8 - _Z4concPciiS_Pi)
        .other          _Z4concPciiS_Pi,@"STO_CUDA_ENTRY STV_DEFAULT"
_Z4concPciiS_Pi:
.text._Z4concPciiS_Pi:
[----:B------:R-:W0:Y:S01]  /*0000*/  LDC R1, c[0x0][0x37c] ;  /* 0x0000df00ff017b82 */ /* 0x000e220000000800 */
[----:B------:R-:W1:Y:S01]  /*0010*/  S2R R3, SR_TID.X ;  /* 0x0000000000037919 */ /* 0x000e620000002100 */
[----:B------:R-:W2:Y:S06]  /*0020*/  LDCU UR5, c[0x0][0x2fc] ;  /* 0x00005f80ff0577ac */ /* 0x000eac0008000800 */
[----:B------:R-:W1:Y:S01]  /*0030*/  S2UR UR6, SR_CTAID.X ;  /* 0x00000000000679c3 */ /* 0x000e620000002500 */
[----:B0-----:R-:W-:Y:S01]  /*0040*/  VIADD R1, R1, 0xffffffe8 ;  /* 0xffffffe801017836 */ /* 0x001fe20000000000 */
[----:B------:R-:W0:Y:S01]  /*0050*/  LDCU UR7, c[0x0][0x38c] ;  /* 0x00007180ff0777ac */ /* 0x000e220008000800 */
[----:B------:R-:W3:Y:S05]  /*0060*/  LDCU UR4, c[0x0][0x2f8] ;  /* 0x00005f00ff0477ac */ /* 0x000eea0008000800 */
[----:B------:R-:W1:Y:S01]  /*0070*/  LDC R0, c[0x0][0x360] ;  /* 0x0000d800ff007b82 */ /* 0x000e620000000800 */
[----:B---3--:R-:W-:-:S05]  /*0080*/  IADD3 R6, P1, PT, R1, UR4, RZ ;  /* 0x0000000401067c10 */ /* 0x008fca000ff3e0ff */
[----:B--2---:R-:W-:Y:S02]  /*0090*/  IMAD.X R7, RZ, RZ, UR5, P1 ;  /* 0x00000005ff077e24 */ /* 0x004fe400088e06ff */
[----:B-1----:R-:W-:-:S05]  /*00a0*/  IMAD R0, R0, UR6, R3 ;  /* 0x0000000600007c24 */ /* 0x002fca000f8e0203 */
[----:B0-----:R-:W-:-:S13]  /*00b0*/  ISETP.GE.AND P0, PT, R0, UR7, PT ;  /* 0x0000000700007c0c */ /* 0x001fda000bf06270 */
[----:B------:R-:W-:Y:S05]  /*00c0*/  @P0 EXIT ;  /* 0x000000000000094d */ /* 0x000fea0003800000 */
[----:B------:R-:W0:Y:S01]  /*00d0*/  S2R R3, SR_LANEID ;  /* 0x0000000000037919 */ /* 0x000e220000000000 */
[----:B------:R-:W-:Y:S01]  /*00e0*/  VOTEU.ANY UR4, UPT, PT ;  /* 0x0000000000047886 */ /* 0x000fe200038e0100 */
[----:B------:R-:W1:Y:S01]  /*00f0*/  LDC R10, c[0x0][0x388] ;  /* 0x0000e200ff0a7b82 */ /* 0x000e620000000800 */
[----:B------:R-:W0:Y:S01]  /*0100*/  FLO.U32 R8, UR4 ;  /* 0x0000000400087d00 */ /* 0x000e2200080e0000 */
[----:B------:R-:W2:Y:S01]  /*0110*/  LDCU.64 UR6, c[0x0][0x358] ;  /* 0x00006b00ff0677ac */ /* 0x000ea20008000a00 */
[----:B------:R-:W-:-:S05]  /*0120*/  UPOPC UR5, UR4 ;  /* 0x00000004000572bf */ /* 0x000fca0008000000 */
[----:B------:R-:W2:Y:S01]  /*0130*/  LDC.64 R4, c[0x0][0x398] ;  /* 0x0000e600ff047b82 */ /* 0x000ea20000000a00 */
[----:B0-----:R-:W-:Y:S01]  /*0140*/  ISETP.EQ.U32.AND P0, PT, R8, R3, PT ;  /* 0x000000030800720c */ /* 0x001fe20003f02070 */
[----:B-1----:R-:W-:-:S12]  /*0150*/  IMAD R3, R10, UR5, RZ ;  /* 0x000000050a037c24 */ /* 0x002fd8000f8e02ff */
[----:B--2---:R-:W2:Y:S01]  /*0160*/  @P0 ATOMG.E.ADD.STRONG.GPU PT, R3, desc[UR6][R4.64], R3 ;  /* 0x80000003040309a8 */ /* 0x004ea200081ef106 */
[----:B------:R-:W-:Y:S01]  /*0170*/  ISETP.GE.AND P0, PT, R10, 0x1, PT ;  /* 0x000000010a00780c */ /* 0x000fe20003f06270 */
[----:B------:R-:W0:Y:S02]  /*0180*/  S2R R2, SR_LTMASK ;  /* 0x0000000000027919 */ /* 0x000e240000003900 */
[----:B0-----:R-:W-:-:S04]  /*0190*/  LOP3.LUT R11, R2, UR4, RZ, 0xc0, !PT ;  /* 0x00000004020b7c12 */ /* 0x001fc8000f8ec0ff */
[----:B------:R-:W0:Y:S01]  /*01a0*/  POPC R2, R11 ;  /* 0x0000000b00027309 */ /* 0x000e220000000000 */
[----:B--2---:R-:W0:Y:S02]  /*01b0*/  SHFL.IDX PT, R9, R3, R8, 0x1f ;  /* 0x00001f0803097589 */ /* 0x004e2400000e0000 */
[----:B0-----:R-:W-:-:S03]  /*01c0*/  IMAD R2, R2, R10, R9 ;  /* 0x0000000a02027224 */ /* 0x001fc600078e0209 */
[----:B------:R-:W-:Y:S05]  /*01d0*/  @!P0 BRA `(.L_x_0) ;  /* 0x0000000400f48947 */ /* 0x000fea0003800000 */
[C---:B------:R-:W-:Y:S01]  /*01e0*/  ISETP.GE.U32.AND P1, PT, R10.reuse, 0x10, PT ;  /* 0x000000100a00780c */ /* 0x040fe20003f26070 */
[----:B------:R-:W-:Y:S01]  /*01f0*/  IMAD.MOV.U32 R3, RZ, RZ, RZ ;  /* 0x000000ffff037224 */ /* 0x000fe200078e00ff */
[----:B------:R-:W-:-:S04]  /*0200*/  LOP3.LUT R14, R10, 0xf, RZ, 0xc0, !PT ;  /* 0x0000000f0a0e7812 */ /* 0x000fc800078ec0ff */
[----:B------:R-:W-:-:S07]  /*0210*/  ISETP.NE.AND P0, PT, R14, RZ, PT ;  /* 0x000000ff0e00720c */ /* 0x000fce0003f05270 */
[----:B------:R-:W-:Y:S06]  /*0220*/  @!P1 BRA `(.L_x_1) ;  /* 0x0000000000d09947 */ /* 0x000fec0003800000 */
[----:B------:R-:W0:Y:S01]  /*0230*/  LDCU.64 UR4, c[0x0][0x380] ;  /* 0x00007000ff0477ac */ /* 0x000e220008000a00 */
[----:B------:R-:W-:Y:S01]  /*0240*/  LOP3.LUT R3, R10, 0x7ffffff0, RZ, 0xc0, !PT ;  /* 0x7ffffff00a037812 */ /* 0x000fe200078ec0ff */
[----:B------:R-:W-:-:S04]  /*0250*/  IMAD.MOV.U32 R11, RZ, RZ, R2 ;  /* 0x000000ffff0b7224 */ /* 0x000fc800078e0002 */
[----:B------:R-:W-:Y:S01]  /*0260*/  IMAD.MOV R12, RZ, RZ, -R3 ;  /* 0x000000ffff0c7224 */ /* 0x000fe200078e0a03 */
[----:B0-----:R-:W-:-:S04]  /*0270*/  UIADD3 UR4, UP0, UPT, UR4, 0x7, URZ ;  /* 0x0000000704047890 */ /* 0x001fc8000ff1e0ff */
[----:B------:R-:W-:Y:S02]  /*0280*/  UIADD3.X UR5, UPT, UPT, URZ, UR5, URZ, UP0, !UPT ;  /* 0x00000005ff057290 */ /* 0x000fe400087fe4ff */
[----:B------:R-:W-:-:S04]  /*0290*/  IMAD.U32 R16, RZ, RZ, UR4 ;  /* 0x00000004ff107e24 */ /* 0x000fc8000f8e00ff */
[----:B------:R-:W-:-:S07]  /*02a0*/  IMAD.U32 R21, RZ, RZ, UR5 ;  /* 0x00000005ff157e24 */ /* 0x000fce000f8e00ff */
.L_x_2:
[----:B------:R-:W-:Y:S01]  /*02b0*/  IMAD.MOV.U32 R4, RZ, RZ, R16 ;  /* 0x000000ffff047224 */ /* 0x000fe200078e0010 */
[----:B0-----:R-:W0:Y:S01]  /*02c0*/  LDC.64 R8, c[0x0][0x390] ;  /* 0x0000e400ff087b82 */ /* 0x001e220000000a00 */
[----:B------:R-:W-:-:S05]  /*02d0*/  IMAD.MOV.U32 R5, RZ, RZ, R21 ;  /* 0x000000ffff057224 */ /* 0x000fca00078e0015 */
[----:B------:R-:W2:Y:S01]  /*02e0*/  LDG.E.U8 R13, desc[UR6][R4.64+-0x7] ;  /* 0xfffff906040d7981 */ /* 0x000ea2000c1e1100 */
[----:B------:R-:W-:Y:S02]  /*02f0*/  SHF.R.S32.HI R16, RZ, 0x1f, R11 ;  /* 0x0000001fff107819 */ /* 0x000fe4000001140b */
[----:B0-----:R-:W-:-:S04]  /*0300*/  IADD3 R8, P1, P2, R11, 0x7, R8 ;  /* 0x000000070b087810 */ /* 0x001fc80007a3e008 */
[----:B------:R-:W-:-:S05]  /*0310*/  IADD3.X R9, PT, PT, R16, R9, RZ, P1, P2 ;  /* 0x0000000910097210 */ /* 0x000fca0000fe44ff */
[----:B--2---:R0:W-:Y:S04]  /*0320*/  STG.E.U8 desc[UR6][R8.64+-0x7], R13 ;  /* 0xfffff90d08007986 */ /* 0x0041e8000c101106 */
[----:B------:R-:W2:Y:S04]  /*0330*/  LDG.E.U8 R15, desc[UR6][R4.64+-0x6] ;  /* 0xfffffa06040f7981 */ /* 0x000ea8000c1e1100 */
[----:B--2---:R1:W-:Y:S04]  /*0340*/  STG.E.U8 desc[UR6][R8.64+-0x6], R15 ;  /* 0xfffffa0f08007986 */ /* 0x0043e8000c101106 */
[----:B------:R-:W2:Y:S04]  /*0350*/  LDG.E.U8 R17, desc[UR6][R4.64+-0x5] ;  /* 0xfffffb0604117981 */ /* 0x000ea8000c1e1100 */
[----:B--2---:R2:W-:Y:S04]  /*0360*/  STG.E.U8 desc[UR6][R8.64+-0x5], R17 ;  /* 0xfffffb1108007986 */ /* 0x0045e8000c101106 */
[----:B------:R-:W3:Y:S04]  /*0370*/  LDG.E.U8 R19, desc[UR6][R4.64+-0x4] ;  /* 0xfffffc0604137981 */ /* 0x000ee8000c1e1100 */
[----:B---3--:R3:W-:Y:S04]  /*0380*/  STG.E.U8 desc[UR6][R8.64+-0x4], R19 ;  /* 0xfffffc1308007986 */ /* 0x0087e8000c101106 */
[----:B------:R-:W4:Y:S04]  /*0390*/  LDG.E.U8 R21, desc[UR6][R4.64+-0x3] ;  /* 0xfffffd0604157981 */ /* 0x000f28000c1e1100 */
[----:B----4-:R4:W-:Y:S04]  /*03a0*/  STG.E.U8 desc[UR6][R8.64+-0x3], R21 ;  /* 0xfffffd1508007986 */ /* 0x0109e8000c101106 */
[----:B------:R-:W5:Y:S04]  /*03b0*/  LDG.E.U8 R23, desc[UR6][R4.64+-0x2] ;  /* 0xfffffe0604177981 */ /* 0x000f68000c1e1100 */
[----:B-----5:R5:W-:Y:S04]  /*03c0*/  STG.E.U8 desc[UR6][R8.64+-0x2], R23 ;  /* 0xfffffe1708007986 */ /* 0x020be8000c101106 */
[----:B0-----:R-:W2:Y:S04]  /*03d0*/  LDG.E.U8 R13, desc[UR6][R4.64+-0x1] ;  /* 0xffffff06040d7981 */ /* 0x001ea8000c1e1100 */
[----:B--2---:R0:W-:Y:S04]  /*03e0*/  STG.E.U8 desc[UR6][R8.64+-0x1], R13 ;  /* 0xffffff0d08007986 */ /* 0x0041e8000c101106 */
[----:B-1----:R-:W2:Y:S04]  /*03f0*/  LDG.E.U8 R15, desc[UR6][R4.64] ;  /* 0x00000006040f7981 */ /* 0x002ea8000c1e1100 */
[----:B--2---:R1:W-:Y:S04]  /*0400*/  STG.E.U8 desc[UR6][R8.64], R15 ;  /* 0x0000000f08007986 */ /* 0x0043e8000c101106 */
[----:B------:R-:W2:Y:S04]  /*0410*/  LDG.E.U8 R17, desc[UR6][R4.64+0x1] ;  /* 0x0000010604117981 */ /* 0x000ea8000c1e1100 */
[----:B--2---:R2:W-:Y:S04]  /*0420*/  STG.E.U8 desc[UR6][R8.64+0x1], R17 ;  /* 0x0000011108007986 */ /* 0x0045e8000c101106 */
[----:B---3--:R-:W3:Y:S04]  /*0430*/  LDG.E.U8 R19, desc[UR6][R4.64+0x2] ;  /* 0x0000020604137981 */ /* 0x008ee8000c1e1100 */
[----:B---3--:R3:W-:Y:S04]  /*0440*/  STG.E.U8 desc[UR6][R8.64+0x2], R19 ;  /* 0x0000021308007986 */ /* 0x0087e8000c101106 */
[----:B----4-:R-:W4:Y:S04]  /*0450*/  LDG.E.U8 R21, desc[UR6][R4.64+0x3] ;  /* 0x0000030604157981 */ /* 0x010f28000c1e1100 */
[----:B----4-:R4:W-:Y:S04]  /*0460*/  STG.E.U8 desc[UR6][R8.64+0x3], R21 ;  /* 0x0000031508007986 */ /* 0x0109e8000c101106 */
[----:B-----5:R-:W5:Y:S04]  /*0470*/  LDG.E.U8 R23, desc[UR6][R4.64+0x4] ;  /* 0x0000040604177981 */ /* 0x020f68000c1e1100 */
[----:B-----5:R1:W-:Y:S04]  /*0480*/  STG.E.U8 desc[UR6][R8.64+0x4], R23 ;  /* 0x0000041708007986 */ /* 0x0203e8000c101106 */
[----:B0-----:R-:W5:Y:S04]  /*0490*/  LDG.E.U8 R13, desc[UR6][R4.64+0x5] ;  /* 0x00000506040d7981 */ /* 0x001f68000c1e1100 */
[----:B-----5:R0:W-:Y:S04]  /*04a0*/  STG.E.U8 desc[UR6][R8.64+0x5], R13 ;  /* 0x0000050d08007986 */ /* 0x0201e8000c101106 */
[----:B-1----:R-:W5:Y:S04]  /*04b0*/  LDG.E.U8 R15, desc[UR6][R4.64+0x6] ;  /* 0x00000606040f7981 */ /* 0x002f68000c1e1100 */
[----:B-----5:R0:W-:Y:S04]  /*04c0*/  STG.E.U8 desc[UR6][R8.64+0x6], R15 ;  /* 0x0000060f08007986 */ /* 0x0201e8000c101106 */
[----:B--2---:R-:W2:Y:S01]  /*04d0*/  LDG.E.U8 R17, desc[UR6][R4.64+0x7] ;  /* 0x0000070604117981 */ /* 0x004ea2000c1e1100 */
[----:B------:R-:W-:-:S05]  /*04e0*/  VIADD R12, R12, 0x10 ;  /* 0x000000100c0c7836 */ /* 0x000fca0000000000 */
[----:B------:R-:W-:Y:S01]  /*04f0*/  ISETP.NE.AND P1, PT, R12, RZ, PT ;  /* 0x000000ff0c00720c */ /* 0x000fe20003f25270 */
[----:B--2---:R0:W-:Y:S04]  /*0500*/  STG.E.U8 desc[UR6][R8.64+0x7], R17 ;  /* 0x0000071108007986 */ /* 0x0041e8000c101106 */
[----:B---3--:R-:W2:Y:S01]  /*0510*/  LDG.E.U8 R19, desc[UR6][R4.64+0x8] ;  /* 0x0000080604137981 */ /* 0x008ea2000c1e1100 */
[----:B------:R-:W-:Y:S01]  /*0520*/  IADD3 R16, P2, PT, R4, 0x10, RZ ;  /* 0x0000001004107810 */ /* 0x000fe20007f5e0ff */
[----:B------:R-:W-:-:S04]  /*0530*/  VIADD R11, R11, 0x10 ;  /* 0x000000100b0b7836 */ /* 0x000fc80000000000 */
[----:B----4-:R-:W-:Y:S01]  /*0540*/  IMAD.X R21, RZ, RZ, R5, P2 ;  /* 0x000000ffff157224 */ /* 0x010fe200010e0605 */
[----:B--2---:R0:W-:Y:S01]  /*0550*/  STG.E.U8 desc[UR6][R8.64+0x8], R19 ;  /* 0x0000081308007986 */ /* 0x0041e2000c101106 */
[----:B------:R-:W-:Y:S06]  /*0560*/  @P1 BRA `(.L_x_2) ;  /* 0xfffffffc00501947 */ /* 0x000fec000383ffff */
.L_x_1:
[----:B------:R-:W-:Y:S05]  /*0570*/  @!P0 BRA `(.L_x_0) ;  /* 0x00000004000c8947 */ /* 0x000fea0003800000 */
[----:B------:R-:W-:Y:S02]  /*0580*/  ISETP.GE.U32.AND P1, PT, R14, 0x8, PT ;  /* 0x000000080e00780c */ /* 0x000fe40003f26070 */
[----:B------:R-:W-:-:S04]  /*0590*/  LOP3.LUT R12, R10, 0x7, RZ, 0xc0, !PT ;  /* 0x000000070a0c7812 */ /* 0x000fc800078ec0ff */
[----:B------:R-:W-:-:S07]  /*05a0*/  ISETP.NE.AND P0, PT, R12, RZ, PT ;  /* 0x000000ff0c00720c */ /* 0x000fce0003f05270 */
[----:B------:R-:W-:Y:S06]  /*05b0*/  @!P1 BRA `(.L_x_3) ;  /* 0x0000000000609947 */ /* 0x000fec0003800000 */
[----:B------:R-:W0:Y:S02]  /*05c0*/  LDCU.64 UR4, c[0x0][0x380] ;  /* 0x00007000ff0477ac */ /* 0x000e240008000a00 */
[----:B0-----:R-:W-:-:S05]  /*05d0*/  IADD3 R8, P1, PT, R3, UR4, RZ ;  /* 0x0000000403087c10 */ /* 0x001fca000ff3e0ff */
[----:B------:R-:W-:Y:S01]  /*05e0*/  IMAD.X R9, RZ, RZ, UR5, P1 ;  /* 0x00000005ff097e24 */ /* 0x000fe200088e06ff */
[----:B------:R-:W0:Y:S04]  /*05f0*/  LDCU.64 UR4, c[0x0][0x390] ;  /* 0x00007200ff0477ac */ /* 0x000e280008000a00 */
[----:B------:R-:W2:Y:S01]  /*0600*/  LDG.E.U8 R11, desc[UR6][R8.64] ;  /* 0x00000006080b7981 */ /* 0x000ea2000c1e1100 */
[----:B------:R-:W-:-:S05]  /*0610*/  IMAD.IADD R5, R2, 0x1, R3 ;  /* 0x0000000102057824 */ /* 0x000fca00078e0203 */
[----:B0-----:R-:W-:-:S04]  /*0620*/  IADD3 R4, P1, PT, R5, UR4, RZ ;  /* 0x0000000405047c10 */ /* 0x001fc8000ff3e0ff */
[----:B------:R-:W-:-:S05]  /*0630*/  LEA.HI.X.SX32 R5, R5, UR5, 0x1, P1 ;  /* 0x0000000505057c11 */ /* 0x000fca00088f0eff */
[----:B--2---:R0:W-:Y:S04]  /*0640*/  STG.E.U8 desc[UR6][R4.64], R11 ;  /* 0x0000000b04007986 */ /* 0x0041e8000c101106 */
[----:B------:R-:W2:Y:S04]  /*0650*/  LDG.E.U8 R13, desc[UR6][R8.64+0x1] ;  /* 0x00000106080d7981 */ /* 0x000ea8000c1e1100 */
[----:B--2---:R1:W-:Y:S04]  /*0660*/  STG.E.U8 desc[UR6][R4.64+0x1], R13 ;  /* 0x0000010d04007986 */ /* 0x0043e8000c101106 */
[----:B------:R-:W2:Y:S04]  /*0670*/  LDG.E.U8 R15, desc[UR6][R8.64+0x2] ;  /* 0x00000206080f7981 */ /* 0x000ea8000c1e1100 */
[----:B--2---:R2:W-:Y:S04]  /*0680*/  STG.E.U8 desc[UR6][R4.64+0x2], R15 ;  /* 0x0000020f04007986 */ /* 0x0045e8000c101106 */
[----:B------:R-:W3:Y:S04]  /*0690*/  LDG.E.U8 R17, desc[UR6][R8.64+0x3] ;  /* 0x0000030608117981 */ /* 0x000ee8000c1e1100 */
[----:B---3--:R2:W-:Y:S04]  /*06a0*/  STG.E.U8 desc[UR6][R4.64+0x3], R17 ;  /* 0x0000031104007986 */ /* 0x0085e8000c101106 */
[----:B------:R-:W3:Y:S04]  /*06b0*/  LDG.E.U8 R19, desc[UR6][R8.64+0x4] ;  /* 0x0000040608137981 */ /* 0x000ee8000c1e1100 */
[----:B---3--:R2:W-:Y:S04]  /*06c0*/  STG.E.U8 desc[UR6][R4.64+0x4], R19 ;  /* 0x0000041304007986 */ /* 0x0085e8000c101106 */
[----:B------:R-:W3:Y:S04]  /*06d0*/  LDG.E.U8 R21, desc[UR6][R8.64+0x5] ;  /* 0x0000050608157981 */ /* 0x000ee8000c1e1100 */
[----:B---3--:R2:W-:Y:S04]  /*06e0*/  STG.E.U8 desc[UR6][R4.64+0x5], R21 ;  /* 0x0000051504007986 */ /* 0x0085e8000c101106 */
[----:B0-----:R-:W3:Y:S04]  /*06f0*/  LDG.E.U8 R11, desc[UR6][R8.64+0x6] ;  /* 0x00000606080b7981 */ /* 0x001ee8000c1e1100 */
[----:B---3--:R2:W-:Y:S04]  /*0700*/  STG.E.U8 desc[UR6][R4.64+0x6], R11 ;  /* 0x0000060b04007986 */ /* 0x0085e8000c101106 */
[----:B-1----:R-:W3:Y:S01]  /*0710*/  LDG.E.U8 R13, desc[UR6][R8.64+0x7] ;  /* 0x00000706080d7981 */ /* 0x002ee2000c1e1100 */
[----:B------:R-:W-:-:S03]  /*0720*/  VIADD R3, R3, 0x8 ;  /* 0x0000000803037836 */ /* 0x000fc60000000000 */
[----:B---3--:R2:W-:Y:S04]  /*0730*/  STG.E.U8 desc[UR6][R4.64+0x7], R13 ;  /* 0x0000070d04007986 */ /* 0x0085e8000c101106 */
.L_x_3:
[----:B------:R-:W-:Y:S05]  /*0740*/  @!P0 BRA `(.L_x_0) ;  /* 0x0000000000988947 */ /* 0x000fea0003800000 */
[----:B------:R-:W-:Y:S02]  /*0750*/  ISETP.GE.U32.AND P1, PT, R12, 0x4, PT ;  /* 0x000000040c00780c */ /* 0x000fe40003f26070 */
[----:B------:R-:W-:-:S04]  /*0760*/  LOP3.LUT R10, R10, 0x3, RZ, 0xc0, !PT ;  /* 0x000000030a0a7812 */ /* 0x000fc800078ec0ff */
[----:B------:R-:W-:-:S07]  /*0770*/  ISETP.NE.AND P0, PT, R10, RZ, PT ;  /* 0x000000ff0a00720c */ /* 0x000fce0003f05270 */
[----:B------:R-:W-:Y:S06]  /*0780*/  @!P1 BRA `(.L_x_4) ;  /* 0x0000000000409947 */ /* 0x000fec0003800000 */
[----:B------:R-:W2:Y:S02]  /*0790*/  LDCU.64 UR4, c[0x0][0x380] ;  /* 0x00007000ff0477ac */ /* 0x000ea40008000a00 */
[----:B--2---:R-:W-:-:S05]  /*07a0*/  IADD3 R4, P1, PT, R3, UR4, RZ ;  /* 0x0000000403047c10 */ /* 0x004fca000ff3e0ff */
[----:B------:R-:W-:Y:S01]  /*07b0*/  IMAD.X R5, RZ, RZ, UR5, P1 ;  /* 0x00000005ff057e24 */ /* 0x000fe200088e06ff */
[----:B------:R-:W1:Y:S04]  /*07c0*/  LDCU.64 UR4, c[0x0][0x390] ;  /* 0x00007200ff0477ac */ /* 0x000e680008000a00 */
[----:B------:R-:W2:Y:S01]  /*07d0*/  LDG.E.U8 R11, desc[UR6][R4.64] ;  /* 0x00000006040b7981 */ /* 0x000ea2000c1e1100 */
[----:B0-----:R-:W-:-:S05]  /*07e0*/  IMAD.IADD R9, R2, 0x1, R3 ;  /* 0x0000000102097824 */ /* 0x001fca00078e0203 */
[----:B-1----:R-:W-:-:S04]  /*07f0*/  IADD3 R8, P1, PT, R9, UR4, RZ ;  /* 0x0000000409087c10 */ /* 0x002fc8000ff3e0ff */
[----:B------:R-:W-:-:S05]  /*0800*/  LEA.HI.X.SX32 R9, R9, UR5, 0x1, P1 ;  /* 0x0000000509097c11 */ /* 0x000fca00088f0eff */
[----:B--2---:R1:W-:Y:S04]  /*0810*/  STG.E.U8 desc[UR6][R8.64], R11 ;  /* 0x0000000b08007986 */ /* 0x0043e8000c101106 */
[----:B------:R-:W2:Y:S04]  /*0820*/  LDG.E.U8 R13, desc[UR6][R4.64+0x1] ;  /* 0x00000106040d7981 */ /* 0x000ea8000c1e1100 */
[----:B--2---:R1:W-:Y:S04]  /*0830*/  STG.E.U8 desc[UR6][R8.64+0x1], R13 ;  /* 0x0000010d08007986 */ /* 0x0043e8000c101106 */
[----:B------:R-:W2:Y:S04]  /*0840*/  LDG.E.U8 R15, desc[UR6][R4.64+0x2] ;  /* 0x00000206040f7981 */ /* 0x000ea8000c1e1100 */
[----:B--2---:R1:W-:Y:S04]  /*0850*/  STG.E.U8 desc[UR6][R8.64+0x2], R15 ;  /* 0x0000020f08007986 */ /* 0x0043e8000c101106 */
[----:B------:R-:W2:Y:S01]  /*0860*/  LDG.E.U8 R17, desc[UR6][R4.64+0x3] ;  /* 0x0000030604117981 */ /* 0x000ea2000c1e1100 */
[----:B------:R-:W-:-:S03]  /*0870*/  VIADD R3, R3, 0x4 ;  /* 0x0000000403037836 */ /* 0x000fc60000000000 */
[----:B--2---:R1:W-:Y:S04]  /*0880*/  STG.E.U8 desc[UR6][R8.64+0x3], R17 ;  /* 0x0000031108007986 */ /* 0x0043e8000c101106 */
.L_x_4:
[----:B------:R-:W-:Y:S05]  /*0890*/  @!P0 BRA `(.L_x_0) ;  /* 0x0000000000448947 */ /* 0x000fea0003800000 */
[----:B------:R-:W2:Y:S01]  /*08a0*/  LDCU.64 UR4, c[0x0][0x380] ;  /* 0x00007000ff0477ac */ /* 0x000ea20008000a00 */
[----:B------:R-:W-:Y:S01]  /*08b0*/  IMAD.MOV R10, RZ, RZ, -R10 ;  /* 0x000000ffff0a7224 */ /* 0x000fe200078e0a0a */
[----:B------:R-:W3:Y:S01]  /*08c0*/  LDCU.64 UR8, c[0x0][0x390] ;  /* 0x00007200ff0877ac */ /* 0x000ee20008000a00 */
[----:B--2---:R-:W-:Y:S01]  /*08d0*/  IADD3 R4, P0, PT, R3, UR4, RZ ;  /* 0x0000000403047c10 */ /* 0x004fe2000ff1e0ff */
[----:B------:R-:W-:-:S04]  /*08e0*/  IMAD.IADD R3, R2, 0x1, R3 ;  /* 0x0000000102037824 */ /* 0x000fc800078e0203 */
[----:B-1-3--:R-:W-:-:S08]  /*08f0*/  IMAD.X R11, RZ, RZ, UR5, P0 ;  /* 0x00000005ff0b7e24 */ /* 0x00afd000080e06ff */
.L_x_5:
[----:B---3--:R-:W-:-:S06]  /*0900*/  IMAD.MOV.U32 R5, RZ, RZ, R11 ;  /* 0x000000ffff057224 */ /* 0x008fcc00078e000b */
[----:B------:R1:W2:Y:S01]  /*0910*/  LDG.E.U8 R5, desc[UR6][R4.64] ;  /* 0x0000000604057981 */ /* 0x0002a2000c1e1100 */
[----:B0-----:R-:W-:Y:S01]  /*0920*/  IADD3 R8, P0, PT, R3, UR8, RZ ;  /* 0x0000000803087c10 */ /* 0x001fe2000ff1e0ff */
[----:B------:R-:W-:-:S03]  /*0930*/  VIADD R10, R10, 0x1 ;  /* 0x000000010a0a7836 */ /* 0x000fc60000000000 */
[C---:B------:R-:W-:Y:S01]  /*0940*/  LEA.HI.X.SX32 R9, R3.reuse, UR9, 0x1, P0 ;  /* 0x0000000903097c11 */ /* 0x040fe200080f0eff */
[----:B------:R-:W-:Y:S01]  /*0950*/  VIADD R3, R3, 0x1 ;  /* 0x0000000103037836 */ /* 0x000fe20000000000 */
[----:B------:R-:W-:Y:S02]  /*0960*/  ISETP.NE.AND P0, PT, R10, RZ, PT ;  /* 0x000000ff0a00720c */ /* 0x000fe40003f05270 */
[----:B-1----:R-:W-:-:S05]  /*0970*/  IADD3 R4, P1, PT, R4, 0x1, RZ ;  /* 0x0000000104047810 */ /* 0x002fca0007f3e0ff */
[----:B------:R-:W-:Y:S01]  /*0980*/  IMAD.X R11, RZ, RZ, R11, P1 ;  /* 0x000000ffff0b7224 */ /* 0x000fe200008e060b */
[----:B--2---:R3:W-:Y:S05]  /*0990*/  STG.E.U8 desc[UR6][R8.64], R5 ;  /* 0x0000000508007986 */ /* 0x0047ea000c101106 */
[----:B------:R-:W-:Y:S05]  /*09a0*/  @P0 BRA `(.L_x_5) ;  /* 0xfffffffc00d40947 */ /* 0x000fea000383ffff */
.L_x_0:
[----:B-12---:R-:W1:Y:S01]  /*09b0*/  LDC.64 R10, c[0x0][0x380] ;  /* 0x0000e000ff0a7b82 */ /* 0x006e620000000a00 */
[----:B------:R-:W-:Y:S01]  /*09c0*/  MOV R3, 0x0 ;  /* 0x0000000000037802 */ /* 0x000fe20000000f00 */
[----:B------:R2:W-:Y:S01]  /*09d0*/  STL [R1], R0 ;  /* 0x0000000001007387 */ /* 0x0005e20000100800 */
[----:B------:R-:W4:Y:S03]  /*09e0*/  LDCU.64 UR4, c[0x4][0x8] ;  /* 0x01000100ff0477ac */ /* 0x000f260008000a00 */
[----:B------:R2:W-:Y:S02]  /*09f0*/  STL [R1+0x10], R2 ;  /* 0x0000100201007387 */ /* 0x0005e40000100800 */
[----:B0--3--:R2:W0:Y:S01]  /*0a00*/  LDC.64 R8, c[0x4][R3] ;  /* 0x0100000003087b82 */ /* 0x0094220000000a00 */
[----:B----4-:R-:W-:Y:S02]  /*0a10*/  IMAD.U32 R4, RZ, RZ, UR4 ;  /* 0x00000004ff047e24 */ /* 0x010fe4000f8e00ff */
[----:B------:R-:W-:Y:S01]  /*0a20*/  IMAD.U32 R5, RZ, RZ, UR5 ;  /* 0x00000005ff057e24 */ /* 0x000fe2000f8e00ff */
[----:B-1----:R2:W-:Y:S06]  /*0a30*/  STL.64 [R1+0x8], R10 ;  /* 0x0000080a01007387 */ /* 0x0025ec0000100a00 */
[----:B------:R-:W-:-:S07]  /*0a40*/  LEPC R20, `(.L_x_6) ;  /* 0x000000001014794e */ /* 0x000fce0000000000 */
[----:B0-2---:R-:W-:Y:S05]  /*0a50*/  CALL.ABS.NOINC R8 ;  /* 0x0000000008007343 */ /* 0x005fea0003c00000 */
.L_x_6:
[----:B------:R-:W-:Y:S05]  /*0a60*/  EXIT ;  /* 0x000000000000794d */ /* 0x000fea0003800000 */
.L_x_7:
[----:B------:R-:W-:-:S00]  /*0a70*/  BRA `(.L_x_7) ;  /* 0xfffffffc00fc7947 */ /* 0x000fc0000383ffff */
[----:B------:R-:W-:-:S00]  /*0a80*/  NOP ;  /* 0x0000000000007918 */ /* 0x000fc00000000000 */
[----:B------:R-:W-:-:S00]  /*0a90*/  NOP ;  /* 0x0000000000007918 */ /* 0x000fc00000000000 */
[----:B------:R-:W-:-:S00]  /*0aa0*/  NOP ;  /* 0x0000000000007918 */ /* 0x000fc00000000000 */
[----:B------:R-:W-:-:S00]  /*0ab0*/  NOP ;  /* 0x0000000000007918 */ /* 0x000fc00000000000 */
[----:B------:R-:W-:-:S00]  /*0ac0*/  NOP ;  /* 0x0000000000007918 */ /* 0x000fc00000000000 */
[----:B------:R-:W-:-:S00]  /*0ad0*/  NOP ;  /* 0x0000000000007918 */ /* 0x000fc00000000000 */
[----:B------:R-:W-:-:S00]  /*0ae0*/  NOP ;  /* 0x0000000000007918 */ /* 0x000fc00000000000 */
[----:B------:R-:W-:-:S00]  /*0af0*/  NOP ;  /* 0x0000000000007918 */ /* 0x000fc00000000000 */
.L_x_8:


//--------------------- .nv.global.init           --------------------------
	.section	.nv.global.init,"aw",@progbits
.nv.global.init:
	.type		$str,@object
	.size		$str,(.L_0 - $str)
$str:
        /*0000*/ 	.byte	0x54, 0x68, 0x72, 0x65, 0x61, 0x64, 0x20, 0x25, 0x64, 0x3a, 0x20, 0x57, 0x72, 0x6f, 0x74, 0x65
        /*0010*/ 	.byte	0x20, 0x25, 0x73, 0x20, 0x61, 0x74, 0x20, 0x70, 0x6f, 0x73, 0x69, 0x74, 0x69, 0x6f, 0x6e, 0x20
        /*0020*/ 	.byte	0x25, 0x64, 0x0a, 0x00
.L_0:


//--------------------- .nv.shared.reserved.0     --------------------------
	.section	.nv.shared.reserved.0,"aw",@nobits
	.weak		__nv_reservedSMEM_offset_0_alias
	.size		__nv_reservedSMEM_offset_0_alias, 0, 64
	.other		__nv_reservedSMEM_offset_0_alias,@"STO_CUDA_RESERVED_SHARED STV_DEFAULT"
__nv_reservedSMEM_offset_0_alias:
	.zero		0
	.zero		64


//--------------------- .nv.constant0._Z4concPciiS_Pi --------------------------
	.section	.nv.constant0._Z4concPciiS_Pi,"a",@progbits
	.sectionflags	@""
	.align	4
.nv.constant0._Z4concPciiS_Pi:
	.zero		928


//--------------------- SYMBOLS --------------------------

	.type		.nv.reservedSmem.offset0,@object
	.size		.nv.reservedSmem.offset0,0x4
	.type		vprintf,@function
